//
// Generated by NVIDIA NVVM Compiler
//
// Compiler Build ID: CL-36424714
// Cuda compilation tools, release 13.0, V13.0.88
// Based on NVVM 20.0.0
//

.version 9.0
.target sm_100
.address_size 64

	// .globl	_Z5sweepPf
.extern .func  (.param .b32 func_retval0) vprintf
(
	.param .b64 vprintf_param_0,
	.param .b64 vprintf_param_1
)
;
.const .align 4 .u32 mss;
.const .align 4 .f32 dt;
.global .align 1 .b8 $str[11] = {37, 100, 58, 32, 37, 48, 46, 50, 102, 10};

.visible .entry _Z5sweepPf(
	.param .u64 .ptr .align 1 _Z5sweepPf_param_0
)
{
	.local .align 16 .b8 	__local_depot0[16];
	.reg .b64 	%SP;
	.reg .b64 	%SPL;
	.reg .b32 	%r<16>;
	.reg .b32 	%f<8>;
	.reg .b64 	%rd<9>;
	.reg .b64 	%fd<2>;

	mov.u64 	%SPL, __local_depot0;
	cvta.local.u64 	%SP, %SPL;
	ld.param.u64 	%rd1, [_Z5sweepPf_param_0];
	mov.u32 	%r1, %ctaid.x;
	mov.u32 	%r2, %ctaid.y;
	mov.u32 	%r3, %nctaid.x;
	mov.u32 	%r4, %nctaid.y;
	mov.u32 	%r5, %ctaid.z;
	mad.lo.s32 	%r6, %r5, %r4, %r2;
	mad.lo.s32 	%r7, %r6, %r3, %r1;
	mov.u32 	%r8, %ntid.x;
	mov.u32 	%r9, %ntid.y;
	mov.u32 	%r10, %tid.y;
	mov.u32 	%r11, %tid.x;
	mad.lo.s32 	%r12, %r7, %r9, %r10;
	mad.lo.s32 	%r13, %r12, %r8, %r11;
	cvta.to.global.u64 	%rd2, %rd1;
	mul.wide.s32 	%rd3, %r13, 4;
	add.s64 	%rd4, %rd2, %rd3;
	ld.global.f32 	%f1, [%rd4];
	ld.global.f32 	%f2, [%rd4+16];
	add.f32 	%f3, %f1, %f2;
	st.global.f32 	[%rd4+16], %f3;
	ld.global.f32 	%f4, [%rd4+32];
	add.f32 	%f5, %f3, %f4;
	st.global.f32 	[%rd4+32], %f5;
	ld.global.f32 	%f6, [%rd4+48];
	add.f32 	%f7, %f5, %f6;
	st.global.f32 	[%rd4+48], %f7;
	add.u64 	%rd5, %SP, 0;
	add.u64 	%rd6, %SPL, 0;
	cvt.f64.f32 	%fd1, %f1;
	st.local.u32 	[%rd6], %r13;
	st.local.f64 	[%rd6+8], %fd1;
	mov.u64 	%rd7, $str;
	cvta.global.u64 	%rd8, %rd7;
	{ // callseq 0, 0
	.param .b64 param0;
	st.param.b64 	[param0], %rd8;
	.param .b64 param1;
	st.param.b64 	[param1], %rd5;
	.param .b32 retval0;
	call.uni (retval0), 
	vprintf, 
	(
	param0, 
	param1
	);
	ld.param.b32 	%r14, [retval0];
	} // callseq 0
	ret;

}
	// .globl	_Z9dummy_fcnPf
.visible .entry _Z9dummy_fcnPf(
	.param .u64 .ptr .align 1 _Z9dummy_fcnPf_param_0
)
{
	.local .align 16 .b8 	__local_depot1[16];
	.reg .b64 	%SP;
	.reg .b64 	%SPL;
	.reg .b32 	%r<16>;
	.reg .b32 	%f<8>;
	.reg .b64 	%rd<9>;
	.reg .b64 	%fd<2>;

	mov.u64 	%SPL, __local_depot1;
	cvta.local.u64 	%SP, %SPL;
	ld.param.u64 	%rd1, [_Z9dummy_fcnPf_param_0];
	mov.u32 	%r1, %ctaid.x;
	mov.u32 	%r2, %ctaid.y;
	mov.u32 	%r3, %nctaid.x;
	mov.u32 	%r4, %nctaid.y;
	mov.u32 	%r5, %ctaid.z;
	mad.lo.s32 	%r6, %r5, %r4, %r2;
	mad.lo.s32 	%r7, %r6, %r3, %r1;
	mov.u32 	%r8, %ntid.x;
	mov.u32 	%r9, %ntid.y;
	mov.u32 	%r10, %tid.y;
	mov.u32 	%r11, %tid.x;
	mad.lo.s32 	%r12, %r7, %r9, %r10;
	mad.lo.s32 	%r13, %r12, %r8, %r11;
	cvta.to.global.u64 	%rd2, %rd1;
	mul.wide.s32 	%rd3, %r13, 4;
	add.s64 	%rd4, %rd2, %rd3;
	ld.global.f32 	%f1, [%rd4];
	ld.global.f32 	%f2, [%rd4+16];
	add.f32 	%f3, %f1, %f2;
	st.global.f32 	[%rd4+16], %f3;
	ld.global.f32 	%f4, [%rd4+32];
	add.f32 	%f5, %f3, %f4;
	st.global.f32 	[%rd4+32], %f5;
	ld.global.f32 	%f6, [%rd4+48];
	add.f32 	%f7, %f5, %f6;
	st.global.f32 	[%rd4+48], %f7;
	add.u64 	%rd5, %SP, 0;
	add.u64 	%rd6, %SPL, 0;
	cvt.f64.f32 	%fd1, %f1;
	st.local.u32 	[%rd6], %r13;
	st.local.f64 	[%rd6+8], %fd1;
	mov.u64 	%rd7, $str;
	cvta.global.u64 	%rd8, %rd7;
	{ // callseq 1, 0
	.param .b64 param0;
	st.param.b64 	[param0], %rd8;
	.param .b64 param1;
	st.param.b64 	[param1], %rd5;
	.param .b32 retval0;
	call.uni (retval0), 
	vprintf, 
	(
	param0, 
	param1
	);
	ld.param.b32 	%r14, [retval0];
	} // callseq 1
	ret;

}


// ===== COMPILED SASS (sm_100) =====

	.target	sm_100

	.elftype	@"ET_EXEC"


//--------------------- .note.nv.tkinfo           --------------------------
	.section	.note.nv.tkinfo,"",@"SHT_NOTE"
	.sectionflags	@"SHF_NOTE_NV_TKINFO"
	.tkinfo
        /*0018*/ 	.word	0x00000002
        /*0030*/ 	.string	""
        /*0030*/ 	.string	"ptxas"
        /*0030*/ 	.string	"Cuda compilation tools, release 13.0, V13.0.88"
        /*0030*/ 	.string	"Build cuda_13.0.r13.0/compiler.36424714_0"
        /*0030*/ 	.string	"-arch sm_100 -m 64 "



//--------------------- .note.nv.cuinfo           --------------------------
	.section	.note.nv.cuinfo,"",@"SHT_NOTE"
	.sectionflags	@"SHF_NOTE_NV_CUINFO"
        /*0018*/ 	.short	0x0002
        /*001a*/ 	.short	0x0064
        /*001c*/ 	.short	0x0082
	.zero		2


//--------------------- .nv.info                  --------------------------
	.section	.nv.info,"",@"SHT_CUDA_INFO"
	.align	4


	//----- nvinfo : EIATTR_REGCOUNT
	.align		4
        /*0000*/ 	.byte	0x04, 0x2f
        /*0002*/ 	.short	(.L_4 - .L_3)
	.align		4
.L_3:
        /*0004*/ 	.word	index@(_Z5sweepPf)
        /*0008*/ 	.word	0x00000018


	//----- nvinfo : EIATTR_FRAME_SIZE
	.align		4
.L_4:
        /*000c*/ 	.byte	0x04, 0x11
        /*000e*/ 	.short	(.L_6 - .L_5)
	.align		4
.L_5:
        /*0010*/ 	.word	index@(_Z5sweepPf)
        /*0014*/ 	.word	0x00000010


	//----- nvinfo : EIATTR_REGCOUNT
	.align		4
.L_6:
        /*0018*/ 	.byte	0x04, 0x2f
        /*001a*/ 	.short	(.L_8 - .L_7)
	.align		4
.L_7:
        /*001c*/ 	.word	index@(_Z9dummy_fcnPf)
        /*0020*/ 	.word	0x00000018


	//----- nvinfo : EIATTR_FRAME_SIZE
	.align		4
.L_8:
        /*0024*/ 	.byte	0x04, 0x11
        /*0026*/ 	.short	(.L_10 - .L_9)
	.align		4
.L_9:
        /*0028*/ 	.word	index@(_Z9dummy_fcnPf)
        /*002c*/ 	.word	0x00000010


	//----- nvinfo : EIATTR_MIN_STACK_SIZE
	.align		4
.L_10:
        /*0030*/ 	.byte	0x04, 0x12
        /*0032*/ 	.short	(.L_12 - .L_11)
	.align		4
.L_11:
        /*0034*/ 	.word	index@(_Z9dummy_fcnPf)
        /*0038*/ 	.word	0x00000010


	//----- nvinfo : EIATTR_MIN_STACK_SIZE
	.align		4
.L_12:
        /*003c*/ 	.byte	0x04, 0x12
        /*003e*/ 	.short	(.L_14 - .L_13)
	.align		4
.L_13:
        /*0040*/ 	.word	index@(_Z5sweepPf)
        /*0044*/ 	.word	0x00000010
.L_14:


//--------------------- .nv.compat                --------------------------
	.section	.nv.compat,"",@"SHT_CUDA_COMPAT_INFO"
	.align	4
        /*0000*/ 	.byte	0x02, 0x09, 0x00, 0x00, 0x02, 0x02, 0x01, 0x00, 0x02, 0x05, 0x05, 0x00, 0x03, 0x07, 0x01, 0x01
        /*0010*/ 	.byte	0x02, 0x03, 0x00, 0x00, 0x02, 0x06, 0x01, 0x00, 0x04, 0x0b, 0x08, 0x00, 0x09, 0x00, 0x00, 0x00
        /*0020*/ 	.byte	0x00, 0x00, 0x00, 0x00


//--------------------- .nv.info._Z9dummy_fcnPf   --------------------------
	.section	.nv.info._Z9dummy_fcnPf,"",@"SHT_CUDA_INFO"
	.sectionflags	@""
	.align	4


	//----- nvinfo : EIATTR_CUDA_API_VERSION
	.align		4
        /*0000*/ 	.byte	0x04, 0x37
        /*0002*/ 	.short	(.L_16 - .L_15)
.L_15:
        /*0004*/ 	.word	0x00000082


	//----- nvinfo : EIATTR_KPARAM_INFO
	.align		4
.L_16:
        /*0008*/ 	.byte	0x04, 0x17
        /*000a*/ 	.short	(.L_18 - .L_17)
.L_17:
        /*000c*/ 	.word	0x00000000
        /*0010*/ 	.short	0x0000
        /*0012*/ 	.short	0x0000
        /*0014*/ 	.byte	0x00, 0xf5, 0x21, 0x00


	//----- nvinfo : EIATTR_SPARSE_MMA_MASK
	.align		4
.L_18:
        /*0018*/ 	.byte	0x03, 0x50
        /*001a*/ 	.short	0x0000


	//----- nvinfo : EIATTR_MAXREG_COUNT
	.align		4
        /*001c*/ 	.byte	0x03, 0x1b
        /*001e*/ 	.short	0x00ff


	//----- nvinfo : EIATTR_EXTERNS
	.align		4
        /*0020*/ 	.byte	0x04, 0x0f
        /*0022*/ 	.short	(.L_20 - .L_19)


	//   ....[0]....
	.align		4
.L_19:
        /*0024*/ 	.word	index@(vprintf)


	//----- nvinfo : EIATTR_MERCURY_ISA_VERSION
	.align		4
.L_20:
        /*0028*/ 	.byte	0x03, 0x5f
        /*002a*/ 	.short	0x0101


	//----- nvinfo : EIATTR_VRC_CTA_INIT_COUNT
	.align		4
        /*002c*/ 	.byte	0x02, 0x4a
	.zero		1
	.zero		1


	//----- nvinfo : EIATTR_SYSCALL_OFFSETS
	.align		4
        /*0030*/ 	.byte	0x04, 0x46
        /*0032*/ 	.short	(.L_22 - .L_21)


	//   ....[0]....
.L_21:
        /*0034*/ 	.word	0x00000290


	//----- nvinfo : EIATTR_EXIT_INSTR_OFFSETS
	.align		4
.L_22:
        /*0038*/ 	.byte	0x04, 0x1c
        /*003a*/ 	.short	(.L_24 - .L_23)


	//   ....[0]....
.L_23:
        /*003c*/ 	.word	0x000002a0


	//----- nvinfo : EIATTR_CBANK_PARAM_SIZE
	.align		4
.L_24:
        /*0040*/ 	.byte	0x03, 0x19
        /*0042*/ 	.short	0x0008


	//----- nvinfo : EIATTR_PARAM_CBANK
	.align		4
        /*0044*/ 	.byte	0x04, 0x0a
        /*0046*/ 	.short	(.L_26 - .L_25)
	.align		4
.L_25:
        /*0048*/ 	.word	index@(.nv.constant0._Z9dummy_fcnPf)
        /*004c*/ 	.short	0x0380
        /*004e*/ 	.short	0x0008


	//----- nvinfo : EIATTR_SW_WAR
	.align		4
.L_26:
        /*0050*/ 	.byte	0x04, 0x36
        /*0052*/ 	.short	(.L_28 - .L_27)
.L_27:
        /*0054*/ 	.word	0x00000008
.L_28:


//--------------------- .nv.info._Z5sweepPf       --------------------------
	.section	.nv.info._Z5sweepPf,"",@"SHT_CUDA_INFO"
	.sectionflags	@""
	.align	4


	//----- nvinfo : EIATTR_CUDA_API_VERSION
	.align		4
        /*0000*/ 	.byte	0x04, 0x37
        /*0002*/ 	.short	(.L_30 - .L_29)
.L_29:
        /*0004*/ 	.word	0x00000082


	//----- nvinfo : EIATTR_KPARAM_INFO
	.align		4
.L_30:
        /*0008*/ 	.byte	0x04, 0x17
        /*000a*/ 	.short	(.L_32 - .L_31)
.L_31:
        /*000c*/ 	.word	0x00000000
        /*0010*/ 	.short	0x0000
        /*0012*/ 	.short	0x0000
        /*0014*/ 	.byte	0x00, 0xf5, 0x21, 0x00


	//----- nvinfo : EIATTR_SPARSE_MMA_MASK
	.align		4
.L_32:
        /*0018*/ 	.byte	0x03, 0x50
        /*001a*/ 	.short	0x0000


	//----- nvinfo : EIATTR_MAXREG_COUNT
	.align		4
        /*001c*/ 	.byte	0x03, 0x1b
        /*001e*/ 	.short	0x00ff


	//----- nvinfo : EIATTR_EXTERNS
	.align		4
        /*0020*/ 	.byte	0x04, 0x0f
        /*0022*/ 	.short	(.L_34 - .L_33)


	//   ....[0]....
	.align		4
.L_33:
        /*0024*/ 	.word	index@(vprintf)


	//----- nvinfo : EIATTR_MERCURY_ISA_VERSION
	.align		4
.L_34:
        /*0028*/ 	.byte	0x03, 0x5f
        /*002a*/ 	.short	0x0101


	//----- nvinfo : EIATTR_VRC_CTA_INIT_COUNT
	.align		4
        /*002c*/ 	.byte	0x02, 0x4a
	.zero		1
	.zero		1


	//----- nvinfo : EIATTR_SYSCALL_OFFSETS
	.align		4
        /*0030*/ 	.byte	0x04, 0x46
        /*0032*/ 	.short	(.L_36 - .L_35)


	//   ....[0]....
.L_35:
        /*0034*/ 	.word	0x00000290


	//----- nvinfo : EIATTR_EXIT_INSTR_OFFSETS
	.align		4
.L_36:
        /*0038*/ 	.byte	0x04, 0x1c
        /*003a*/ 	.short	(.L_38 - .L_37)


	//   ....[0]....
.L_37:
        /*003c*/ 	.word	0x000002a0


	//----- nvinfo : EIATTR_CBANK_PARAM_SIZE
	.align		4
.L_38:
        /*0040*/ 	.byte	0x03, 0x19
        /*0042*/ 	.short	0x0008


	//----- nvinfo : EIATTR_PARAM_CBANK
	.align		4
        /*0044*/ 	.byte	0x04, 0x0a
        /*0046*/ 	.short	(.L_40 - .L_39)
	.align		4
.L_39:
        /*0048*/ 	.word	index@(.nv.constant0._Z5sweepPf)
        /*004c*/ 	.short	0x0380
        /*004e*/ 	.short	0x0008


	//----- nvinfo : EIATTR_SW_WAR
	.align		4
.L_40:
        /*0050*/ 	.byte	0x04, 0x36
        /*0052*/ 	.short	(.L_42 - .L_41)
.L_41:
        /*0054*/ 	.word	0x00000008
.L_42:


//--------------------- .nv.callgraph             --------------------------
	.section	.nv.callgraph,"",@"SHT_CUDA_CALLGRAPH"
	.align	4
	.sectionentsize	8
	.align		4
        /*0000*/ 	.word	0x00000000
	.align		4
        /*0004*/ 	.word	0xffffffff
	.align		4
        /*0008*/ 	.word	index@(_Z9dummy_fcnPf)
	.align		4
        /*000c*/ 	.word	index@(vprintf)
	.align		4
        /*0010*/ 	.word	index@(_Z5sweepPf)
	.align		4
        /*0014*/ 	.word	index@(vprintf)
	.align		4
        /*0018*/ 	.word	0x00000000
	.align		4
        /*001c*/ 	.word	0xfffffffe
	.align		4
        /*0020*/ 	.word	0x00000000
	.align		4
        /*0024*/ 	.word	0xfffffffd
	.align		4
        /*0028*/ 	.word	0x00000000
	.align		4
        /*002c*/ 	.word	0xfffffffc


//--------------------- .nv.constant4             --------------------------
	.section	.nv.constant4,"a",@progbits
	.align	8
	.align		8
.nv.constant4:
        /*0000*/ 	.dword	vprintf
	.align		8
        /*0008*/ 	.dword	$str


//--------------------- .nv.constant3             --------------------------
	.section	.nv.constant3,"a",@progbits
	.align	4
.nv.constant3:
	.type		mss,@object
	.size		mss,(dt - mss)
mss:
	.zero		4
	.type		dt,@object
	.size		dt,(.L_1 - dt)
dt:
	.zero		4
.L_1:


//--------------------- .text._Z9dummy_fcnPf      --------------------------
	.section	.text._Z9dummy_fcnPf,"ax",@progbits
	.align	128
        .global         _Z9dummy_fcnPf
        .type           _Z9dummy_fcnPf,@function
        .size           _Z9dummy_fcnPf,(.L_x_4 - _Z9dummy_fcnPf)
        .other          _Z9dummy_fcnPf,@"STO_CUDA_ENTRY STV_DEFAULT"
_Z9dummy_fcnPf:
.text._Z9dummy_fcnPf:
[----:B------:R-:W0:Y:S08]  /*0000*/  LDC R1, c[0x0][0x37c] ;  /* 0x0000df00ff017b82 */ /* 0x000e300000000800 */
[----:B------:R-:W-:Y:S01]  /*0010*/  S2UR UR4, SR_CTAID.Y ;  /* 0x00000000000479c3 */ /* 0x000fe20000002600 */
[----:B------:R-:W1:Y:S01]  /*0020*/  S2R R5, SR_TID.Y ;  /* 0x0000000000057919 */ /* 0x000e620000002200 */
[----:B------:R-:W2:Y:S01]  /*0030*/  LDCU UR9, c[0x0][0x2fc] ;  /* 0x00005f80ff0977ac */ /* 0x000ea20008000800 */
[----:B0-----:R-:W-:Y:S01]  /*0040*/  IADD3 R1, PT, PT, R1, -0x10, RZ ;  /* 0xfffffff001017810 */ /* 0x001fe20007ffe0ff */
[----:B------:R-:W0:Y:S01]  /*0050*/  S2R R7, SR_TID.X ;  /* 0x0000000000077919 */ /* 0x000e220000002100 */
[----:B------:R-:W3:Y:S03]  /*0060*/  LDCU UR6, c[0x0][0x370] ;  /* 0x00006e00ff0677ac */ /* 0x000ee60008000800 */
[----:B------:R-:W4:Y:S01]  /*0070*/  S2UR UR8, SR_CTAID.Z ;  /* 0x00000000000879c3 */ /* 0x000f220000002700 */
[----:B------:R-:W4:Y:S01]  /*0080*/  LDCU UR7, c[0x0][0x374] ;  /* 0x00006e80ff0777ac */ /* 0x000f220008000800 */
[----:B------:R-:W0:Y:S06]  /*0090*/  LDCU UR10, c[0x0][0x360] ;  /* 0x00006c00ff0a77ac */ /* 0x000e2c0008000800 */
[----:B------:R-:W3:Y:S08]  /*00a0*/  S2UR UR5, SR_CTAID.X ;  /* 0x00000000000579c3 */ /* 0x000ef00000002500 */
[----:B------:R-:W1:Y:S08]  /*00b0*/  LDC R0, c[0x0][0x364] ;  /* 0x0000d900ff007b82 */ /* 0x000e700000000800 */
[----:B------:R-:W5:Y:S01]  /*00c0*/  LDC.64 R2, c[0x0][0x380] ;  /* 0x0000e000ff027b82 */ /* 0x000f620000000a00 */
[----:B----4-:R-:W-:-:S04]  /*00d0*/  UIMAD UR4, UR7, UR8, UR4 ;  /* 0x00000008070472a4 */ /* 0x010fc8000f8e0204 */
[----:B---3--:R-:W-:Y:S01]  /*00e0*/  UIMAD UR4, UR4, UR6, UR5 ;  /* 0x00000006040472a4 */ /* 0x008fe2000f8e0205 */
[----:B------:R-:W3:Y:S05]  /*00f0*/  LDCU.64 UR6, c[0x0][0x358] ;  /* 0x00006b00ff0677ac */ /* 0x000eea0008000a00 */
[----:B-1----:R-:W-:-:S04]  /*0100*/  IMAD R0, R0, UR4, R5 ;  /* 0x0000000400007c24 */ /* 0x002fc8000f8e0205 */
[----:B0-----:R-:W-:Y:S01]  /*0110*/  IMAD R0, R0, UR10, R7 ;  /* 0x0000000a00007c24 */ /* 0x001fe2000f8e0207 */
[----:B------:R-:W0:Y:S03]  /*0120*/  LDCU UR4, c[0x0][0x2f8] ;  /* 0x00005f00ff0477ac */ /* 0x000e260008000800 */
[----:B-----5:R-:W-:Y:S01]  /*0130*/  IMAD.WIDE R2, R0, 0x4, R2 ;  /* 0x0000000400027825 */ /* 0x020fe200078e0202 */
[----:B------:R-:W1:Y:S04]  /*0140*/  LDCU.64 UR10, c[0x4][0x8] ;  /* 0x01000100ff0a77ac */ /* 0x000e680008000a00 */
[----:B---3--:R-:W3:Y:S04]  /*0150*/  LDG.E R4, desc[UR6][R2.64] ;  /* 0x0000000602047981 */ /* 0x008ee8000c1e1900 */
[----:B------:R-:W4:Y:S04]  /*0160*/  LDG.E R9, desc[UR6][R2.64+0x10] ;  /* 0x0000100602097981 */ /* 0x000f28000c1e1900 */
[----:B------:R-:W5:Y:S04]  /*0170*/  LDG.E R6, desc[UR6][R2.64+0x20] ;  /* 0x0000200602067981 */ /* 0x000f68000c1e1900 */
[----:B------:R-:W2:Y:S01]  /*0180*/  LDG.E R8, desc[UR6][R2.64+0x30] ;  /* 0x0000300602087981 */ /* 0x000ea2000c1e1900 */
[----:B-1----:R-:W-:-:S03]  /*0190*/  MOV R5, UR11 ;  /* 0x0000000b00057c02 */ /* 0x002fc60008000f00 */
[----:B------:R1:W-:Y:S01]  /*01a0*/  STL [R1], R0 ;  /* 0x0000000001007387 */ /* 0x0003e20000100800 */
[----:B---3--:R3:W1:Y:S01]  /*01b0*/  F2F.F64.F32 R14, R4 ;  /* 0x00000004000e7310 */ /* 0x0086620000201800 */
[----:B----4-:R-:W-:-:S04]  /*01c0*/  FADD R9, R4, R9 ;  /* 0x0000000904097221 */ /* 0x010fc80000000000 */
[----:B-----5:R-:W-:Y:S01]  /*01d0*/  FADD R11, R9, R6 ;  /* 0x00000006090b7221 */ /* 0x020fe20000000000 */
[----:B------:R4:W-:Y:S01]  /*01e0*/  STG.E desc[UR6][R2.64+0x10], R9 ;  /* 0x0000100902007986 */ /* 0x0009e2000c101906 */
[----:B0-----:R-:W-:Y:S02]  /*01f0*/  IADD3 R6, P0, PT, R1, UR4, RZ ;  /* 0x0000000401067c10 */ /* 0x001fe4000ff1e0ff */
[----:B--2---:R-:W-:Y:S01]  /*0200*/  FADD R13, R11, R8 ;  /* 0x000000080b0d7221 */ /* 0x004fe20000000000 */
[----:B------:R-:W-:Y:S01]  /*0210*/  MOV R8, 0x0 ;  /* 0x0000000000087802 */ /* 0x000fe20000000f00 */
[----:B------:R4:W-:Y:S01]  /*0220*/  STG.E desc[UR6][R2.64+0x20], R11 ;  /* 0x0000200b02007986 */ /* 0x0009e2000c101906 */
[----:B---3--:R-:W-:Y:S02]  /*0230*/  MOV R4, UR10 ;  /* 0x0000000a00047c02 */ /* 0x008fe40008000f00 */
[----:B------:R4:W0:Y:S01]  /*0240*/  LDC.64 R16, c[0x4][R8] ;  /* 0x0100000008107b82 */ /* 0x0008220000000a00 */
[----:B-1----:R4:W-:Y:S01]  /*0250*/  STL.64 [R1+0x8], R14 ;  /* 0x0000080e01007387 */ /* 0x0029e20000100a00 */
[----:B------:R-:W-:-:S03]  /*0260*/  IADD3.X R7, PT, PT, RZ, UR9, RZ, P0, !PT ;  /* 0x00000009ff077c10 */ /* 0x000fc600087fe4ff */
[----:B------:R4:W-:Y:S04]  /*0270*/  STG.E desc[UR6][R2.64+0x30], R13 ;  /* 0x0000300d02007986 */ /* 0x0009e8000c101906 */
[----:B------:R-:W-:-:S07]  /*0280*/  LEPC R20, `(.L_x_0) ;  /* 0x000000001014794e */ /* 0x000fce0000000000 */
[----:B0---4-:R-:W-:Y:S05]  /*0290*/  CALL.ABS.NOINC R16 ;  /* 0x0000000010007343 */ /* 0x011fea0003c00000 */
.L_x_0:
[----:B------:R-:W-:Y:S05]  /*02a0*/  EXIT ;  /* 0x000000000000794d */ /* 0x000fea0003800000 */
.L_x_1:
[----:B------:R-:W-:-:S00]  /*02b0*/  BRA `(.L_x_1) ;  /* 0xfffffffc00fc7947 */ /* 0x000fc0000383ffff */
[----:B------:R-:W-:-:S00]  /*02c0*/  NOP ;  /* 0x0000000000007918 */ /* 0x000fc00000000000 */
        /* <DEDUP_REMOVED lines=11> */
.L_x_4:


//--------------------- .text._Z5sweepPf          --------------------------
	.section	.text._Z5sweepPf,"ax",@progbits
	.align	128
        .global         _Z5sweepPf
        .type           _Z5sweepPf,@function
        .size           _Z5sweepPf,(.L_x_5 - _Z5sweepPf)
        .other          _Z5sweepPf,@"STO_CUDA_ENTRY STV_DEFAULT"
_Z5sweepPf:
.text._Z5sweepPf:
        /* <DEDUP_REMOVED lines=42> */
.L_x_2:
[----:B------:R-:W-:Y:S05]  /*02a0*/  EXIT ;  /* 0x000000000000794d */ /* 0x000fea0003800000 */
.L_x_3:
        /* <DEDUP_REMOVED lines=13> */
.L_x_5:


//--------------------- .nv.global.init           --------------------------
	.section	.nv.global.init,"aw",@progbits
.nv.global.init:
	.type		$str,@object
	.size		$str,(.L_2 - $str)
$str:
        /*0000*/ 	.byte	0x25, 0x64, 0x3a, 0x20, 0x25, 0x30, 0x2e, 0x32, 0x66, 0x0a, 0x00
.L_2:


//--------------------- .nv.shared.reserved.0     --------------------------
	.section	.nv.shared.reserved.0,"aw",@nobits
	.weak		__nv_reservedSMEM_offset_0_alias
	.size		__nv_reservedSMEM_offset_0_alias, 0, 64
	.other		__nv_reservedSMEM_offset_0_alias,@"STO_CUDA_RESERVED_SHARED STV_DEFAULT"
__nv_reservedSMEM_offset_0_alias:
	.zero		0
	.zero		64


//--------------------- .nv.constant0._Z9dummy_fcnPf --------------------------
	.section	.nv.constant0._Z9dummy_fcnPf,"a",@progbits
	.sectionflags	@""
	.align	4
.nv.constant0._Z9dummy_fcnPf:
	.zero		904


//--------------------- .nv.constant0._Z5sweepPf  --------------------------
	.section	.nv.constant0._Z5sweepPf,"a",@progbits
	.sectionflags	@""
	.align	4
.nv.constant0._Z5sweepPf:
	.zero		904


//--------------------- SYMBOLS --------------------------

	.type		.nv.reservedSmem.offset0,@object
	.size		.nv.reservedSmem.offset0,0x4
	.type		vprintf,@function
